	.headerflags	@"EF_CUDA_TEXMODE_UNIFIED EF_CUDA_64BIT_ADDRESS EF_CUDA_ACCELERATORS EF_CUDA_SM90 EF_CUDA_VIRTUAL_SM(EF_CUDA_SM90)"
	.elftype	@"ET_EXEC"


//--------------------- .nv.info                  --------------------------
	.section	.nv.info,"",@"SHT_CUDA_INFO"
	.align	4


	//----- nvinfo : EIATTR_REGCOUNT
	.align		4
        /*0000*/ 	.byte	0x04, 0x2f
        /*0002*/ 	.short	(.L_3 - .L_2)
	.align		4
.L_2:
        /*0004*/ 	.word	index@(triton_poi_fused__native_batch_norm_legit_no_training_0)
        /*0008*/ 	.word	0x00000016


	//----- nvinfo : EIATTR_MIN_STACK_SIZE
	.align		4
.L_3:
        /*000c*/ 	.byte	0x04, 0x12
        /*000e*/ 	.short	(.L_5 - .L_4)
	.align		4
.L_4:
        /*0010*/ 	.word	index@(triton_poi_fused__native_batch_norm_legit_no_training_0)
        /*0014*/ 	.word	0x00000000


	//----- nvinfo : EIATTR_FRAME_SIZE
	.align		4
.L_5:
        /*0018*/ 	.byte	0x04, 0x11
        /*001a*/ 	.short	(.L_7 - .L_6)
	.align		4
.L_6:
        /*001c*/ 	.word	index@(triton_poi_fused__native_batch_norm_legit_no_training_0)
        /*0020*/ 	.word	0x00000000


	//----- nvinfo : EIATTR_MIN_STACK_SIZE
	.align		4
.L_7:
        /*0024*/ 	.byte	0x04, 0x12
        /*0026*/ 	.short	(.L_9 - .L_8)
	.align		4
.L_8:
        /*0028*/ 	.word	index@(triton_poi_fused__native_batch_norm_legit_no_training_0)
        /*002c*/ 	.word	0x00000000
.L_9:


//--------------------- .nv.info.triton_poi_fused__native_batch_norm_legit_no_training_0 --------------------------
	.section	.nv.info.triton_poi_fused__native_batch_norm_legit_no_training_0,"",@"SHT_CUDA_INFO"
	.sectionflags	@""
	.align	4


	//----- nvinfo : EIATTR_CUDA_API_VERSION
	.align		4
        /*0000*/ 	.byte	0x04, 0x37
        /*0002*/ 	.short	(.L_11 - .L_10)
.L_10:
        /*0004*/ 	.word	0x0000007c


	//----- nvinfo : EIATTR_KPARAM_INFO
	.align		4
.L_11:
        /*0008*/ 	.byte	0x04, 0x17
        /*000a*/ 	.short	(.L_13 - .L_12)
.L_12:
        /*000c*/ 	.word	0x00000000
        /*0010*/ 	.short	0x0006
        /*0012*/ 	.short	0x0030
        /*0014*/ 	.byte	0x00, 0xf0, 0x11, 0x00


	//----- nvinfo : EIATTR_KPARAM_INFO
	.align		4
.L_13:
        /*0018*/ 	.byte	0x04, 0x17
        /*001a*/ 	.short	(.L_15 - .L_14)
.L_14:
        /*001c*/ 	.word	0x00000000
        /*0020*/ 	.short	0x0005
        /*0022*/ 	.short	0x0028
        /*0024*/ 	.byte	0x00, 0xf4, 0x21, 0x00


	//----- nvinfo : EIATTR_KPARAM_INFO
	.align		4
.L_15:
        /*0028*/ 	.byte	0x04, 0x17
        /*002a*/ 	.short	(.L_17 - .L_16)
.L_16:
        /*002c*/ 	.word	0x00000000
        /*0030*/ 	.short	0x0004
        /*0032*/ 	.short	0x0020
        /*0034*/ 	.byte	0x00, 0xf4, 0x21, 0x00


	//----- nvinfo : EIATTR_KPARAM_INFO
	.align		4
.L_17:
        /*0038*/ 	.byte	0x04, 0x17
        /*003a*/ 	.short	(.L_19 - .L_18)
.L_18:
        /*003c*/ 	.word	0x00000000
        /*0040*/ 	.short	0x0003
        /*0042*/ 	.short	0x0018
        /*0044*/ 	.byte	0x00, 0xf4, 0x21, 0x00


	//----- nvinfo : EIATTR_KPARAM_INFO
	.align		4
.L_19:
        /*0048*/ 	.byte	0x04, 0x17
        /*004a*/ 	.short	(.L_21 - .L_20)
.L_20:
        /*004c*/ 	.word	0x00000000
        /*0050*/ 	.short	0x0002
        /*0052*/ 	.short	0x0010
        /*0054*/ 	.byte	0x00, 0xf4, 0x21, 0x00


	//----- nvinfo : EIATTR_KPARAM_INFO
	.align		4
.L_21:
        /*0058*/ 	.byte	0x04, 0x17
        /*005a*/ 	.short	(.L_23 - .L_22)
.L_22:
        /*005c*/ 	.word	0x00000000
        /*0060*/ 	.short	0x0001
        /*0062*/ 	.short	0x0008
        /*0064*/ 	.byte	0x00, 0xf4, 0x21, 0x00


	//----- nvinfo : EIATTR_KPARAM_INFO
	.align		4
.L_23:
        /*0068*/ 	.byte	0x04, 0x17
        /*006a*/ 	.short	(.L_25 - .L_24)
.L_24:
        /*006c*/ 	.word	0x00000000
        /*0070*/ 	.short	0x0000
        /*0072*/ 	.short	0x0000
        /*0074*/ 	.byte	0x00, 0xf4, 0x21, 0x00


	//----- nvinfo : EIATTR_SPARSE_MMA_MASK
	.align		4
.L_25:
        /*0078*/ 	.byte	0x03, 0x50
        /*007a*/ 	.short	0x0000


	//----- nvinfo : EIATTR_MAXREG_COUNT
	.align		4
        /*007c*/ 	.byte	0x03, 0x1b
        /*007e*/ 	.short	0x00ff


	//----- nvinfo : EIATTR_EXIT_INSTR_OFFSETS
	.align		4
        /*0080*/ 	.byte	0x04, 0x1c
        /*0082*/ 	.short	(.L_27 - .L_26)


	//   ....[0]....
.L_26:
        /*0084*/ 	.word	0x00000440


	//   ....[1]....
        /*0088*/ 	.word	0x00000460


	//----- nvinfo : EIATTR_REQNTID
	.align		4
.L_27:
        /*008c*/ 	.byte	0x04, 0x10
        /*008e*/ 	.short	(.L_29 - .L_28)
.L_28:
        /*0090*/ 	.word	0x00000080
        /*0094*/ 	.word	0x00000001
        /*0098*/ 	.word	0x00000001


	//----- nvinfo : EIATTR_CBANK_PARAM_SIZE
	.align		4
.L_29:
        /*009c*/ 	.byte	0x03, 0x19
        /*009e*/ 	.short	0x0034


	//----- nvinfo : EIATTR_PARAM_CBANK
	.align		4
        /*00a0*/ 	.byte	0x04, 0x0a
        /*00a2*/ 	.short	(.L_31 - .L_30)
	.align		4
.L_30:
        /*00a4*/ 	.word	index@(.nv.constant0.triton_poi_fused__native_batch_norm_legit_no_training_0)
        /*00a8*/ 	.short	0x0210
        /*00aa*/ 	.short	0x0034


	//----- nvinfo : EIATTR_SW_WAR
	.align		4
.L_31:
        /*00ac*/ 	.byte	0x04, 0x36
        /*00ae*/ 	.short	(.L_33 - .L_32)
.L_32:
        /*00b0*/ 	.word	0x00000008
.L_33:


//--------------------- .nv.callgraph             --------------------------
	.section	.nv.callgraph,"",@"SHT_CUDA_CALLGRAPH"
	.align	4
	.sectionentsize	8
	.align		4
        /*0000*/ 	.word	0x00000000
	.align		4
        /*0004*/ 	.word	0xffffffff
	.align		4
        /*0008*/ 	.word	0x00000000
	.align		4
        /*000c*/ 	.word	0xfffffffe
	.align		4
        /*0010*/ 	.word	0x00000000
	.align		4
        /*0014*/ 	.word	0xfffffffd
	.align		4
        /*0018*/ 	.word	0x00000000
	.align		4
        /*001c*/ 	.word	0xfffffffc


//--------------------- .nv.constant4             --------------------------
	.section	.nv.constant4,"a",@progbits
	.align	8
	.align		8
.nv.constant4:
        /*0000*/ 	.dword	_$_str
	.align		8
        /*0008*/ 	.dword	_$_str_$_2


//--------------------- .text.triton_poi_fused__native_batch_norm_legit_no_training_0 --------------------------
	.section	.text.triton_poi_fused__native_batch_norm_legit_no_training_0,"ax",@progbits
	.align	128
        .global         triton_poi_fused__native_batch_norm_legit_no_training_0
        .type           triton_poi_fused__native_batch_norm_legit_no_training_0,@function
        .size           triton_poi_fused__native_batch_norm_legit_no_training_0,(.L_x_1 - triton_poi_fused__native_batch_norm_legit_no_training_0)
        .other          triton_poi_fused__native_batch_norm_legit_no_training_0,@"STO_CUDA_ENTRY STV_DEFAULT"
triton_poi_fused__native_batch_norm_legit_no_training_0:
.text.triton_poi_fused__native_batch_norm_legit_no_training_0:
[----:B------:R-:W0:Y:S01]  /*0000*/  LDC R1, c[0x0][0x28] ;  /* 0x00000a00ff017b82 */ /* 0x000e220000000800 */
[----:B------:R-:W1:Y:S07]  /*0010*/  S2R R0, SR_TID.X ;  /* 0x0000000000007919 */ /* 0x000e6e0000002100 */
[----:B------:R-:W2:Y:S01]  /*0020*/  LDC.64 R8, c[0x0][0x220] ;  /* 0x00008800ff087b82 */ /* 0x000ea20000000a00 */
[----:B------:R-:W-:Y:S01]  /*0030*/  ULDC.64 UR4, c[0x0][0x208] ;  /* 0x0000820000047ab9 */ /* 0x000fe20000000a00 */
[----:B------:R-:W3:Y:S06]  /*0040*/  S2R R5, SR_CTAID.X ;  /* 0x0000000000057919 */ /* 0x000eec0000002500 */
[----:B------:R-:W4:Y:S08]  /*0050*/  LDC.64 R14, c[0x0][0x218] ;  /* 0x00008600ff0e7b82 */ /* 0x000f300000000a00 */
[----:B------:R-:W5:Y:S08]  /*0060*/  LDC.64 R12, c[0x0][0x210] ;  /* 0x00008400ff0c7b82 */ /* 0x000f700000000a00 */
[----:B------:R-:W4:Y:S01]  /*0070*/  LDC.64 R16, c[0x0][0x228] ;  /* 0x00008a00ff107b82 */ /* 0x000f220000000a00 */
[----:B-1----:R-:W-:-:S07]  /*0080*/  SHF.L.U32 R0, R0, 0x1, RZ ;  /* 0x0000000100007819 */ /* 0x002fce00000006ff */
[----:B------:R-:W1:Y:S01]  /*0090*/  LDC.64 R18, c[0x0][0x230] ;  /* 0x00008c00ff127b82 */ /* 0x000e620000000a00 */
[----:B---3--:R-:W-:Y:S02]  /*00a0*/  SHF.R.S32.HI R3, RZ, 0x17, R5 ;  /* 0x00000017ff037819 */ /* 0x008fe40000011405 */
[----:B------:R-:W-:Y:S02]  /*00b0*/  LOP3.LUT R0, R0, 0xfe, RZ, 0xc0, !PT ;  /* 0x000000fe00007812 */ /* 0x000fe400078ec0ff */
[----:B------:R-:W-:Y:S02]  /*00c0*/  SGXT R3, R3, 0x1 ;  /* 0x000000010303781a */ /* 0x000fe40000000200 */
[----:B------:R-:W-:Y:S02]  /*00d0*/  LEA R0, R5, R0, 0x8 ;  /* 0x0000000005007211 */ /* 0x000fe400078e40ff */
[----:B------:R-:W-:Y:S02]  /*00e0*/  CS2R R4, SRZ ;  /* 0x0000000000047805 */ /* 0x000fe4000001ff00 */
[----:B------:R-:W-:-:S02]  /*00f0*/  LEA.HI R3, R3, R0, RZ, 0x4 ;  /* 0x0000000003037211 */ /* 0x000fc400078f20ff */
[----:B------:R-:W-:Y:S02]  /*0100*/  ISETP.GE.AND P4, PT, R0, 0x100, PT ;  /* 0x000001000000780c */ /* 0x000fe40003f86270 */
[----:B------:R-:W-:-:S04]  /*0110*/  SHF.R.S32.HI R3, RZ, 0x4, R3 ;  /* 0x00000004ff037819 */ /* 0x000fc80000011403 */
[----:B------:R-:W-:-:S04]  /*0120*/  LEA.HI R2, R3, R3, RZ, 0x2 ;  /* 0x0000000303027211 */ /* 0x000fc800078f10ff */
[----:B------:R-:W-:-:S04]  /*0130*/  LOP3.LUT R2, R2, 0xfffffffc, RZ, 0xc0, !PT ;  /* 0xfffffffc02027812 */ /* 0x000fc800078ec0ff */
[----:B------:R-:W-:-:S05]  /*0140*/  IADD3 R11, R3, -R2, RZ ;  /* 0x80000002030b7210 */ /* 0x000fca0007ffe0ff */
[----:B--2---:R-:W-:-:S05]  /*0150*/  IMAD.WIDE R8, R11, 0x4, R8 ;  /* 0x000000040b087825 */ /* 0x004fca00078e0208 */
[----:B------:R-:W2:Y:S04]  /*0160*/  @!P4 LDG.E.EL R4, desc[UR4][R8.64] ;  /* 0x000000040804c981 */ /* 0x000ea8000c2e1900 */
[----:B------:R3:W2:Y:S01]  /*0170*/  @!P4 LDG.E.EL R5, desc[UR4][R8.64] ;  /* 0x000000040805c981 */ /* 0x0006a2000c2e1900 */
[----:B------:R-:W-:Y:S02]  /*0180*/  CS2R R6, SRZ ;  /* 0x0000000000067805 */ /* 0x000fe4000001ff00 */
[----:B------:R-:W-:Y:S01]  /*0190*/  CS2R R2, SRZ ;  /* 0x0000000000027805 */ /* 0x000fe2000001ff00 */
[----:B----4-:R-:W-:-:S04]  /*01a0*/  IMAD.WIDE R14, R11, 0x4, R14 ;  /* 0x000000040b0e7825 */ /* 0x010fc800078e020e */
[----:B-----5:R-:W-:Y:S01]  /*01b0*/  IMAD.WIDE R12, R0, 0x4, R12 ;  /* 0x00000004000c7825 */ /* 0x020fe200078e020c */
[----:B------:R-:W4:Y:S04]  /*01c0*/  @!P4 LDG.E.EL R6, desc[UR4][R14.64] ;  /* 0x000000040e06c981 */ /* 0x000f28000c2e1900 */
[----:B------:R-:W4:Y:S01]  /*01d0*/  @!P4 LDG.E.64 R2, desc[UR4][R12.64] ;  /* 0x000000040c02c981 */ /* 0x000f22000c1e1b00 */
[C---:B0-----:R-:W-:Y:S01]  /*01e0*/  IMAD.WIDE R16, R11.reuse, 0x4, R16 ;  /* 0x000000040b107825 */ /* 0x041fe200078e0210 */
[----:B---3--:R-:W-:Y:S02]  /*01f0*/  CS2R R8, SRZ ;  /* 0x0000000000087805 */ /* 0x008fe4000001ff00 */
[----:B------:R0:W3:Y:S01]  /*0200*/  @!P4 LDG.E.EL R7, desc[UR4][R14.64] ;  /* 0x000000040e07c981 */ /* 0x0000e2000c2e1900 */
[----:B-1----:R-:W-:Y:S01]  /*0210*/  IMAD.WIDE R18, R11, 0x4, R18 ;  /* 0x000000040b127825 */ /* 0x002fe200078e0212 */
[----:B------:R-:W-:-:S04]  /*0220*/  CS2R R10, SRZ ;  /* 0x00000000000a7805 */ /* 0x000fc8000001ff00 */
[----:B------:R-:W5:Y:S04]  /*0230*/  @!P4 LDG.E.EL R8, desc[UR4][R18.64] ;  /* 0x000000041208c981 */ /* 0x000f68000c2e1900 */
[----:B------:R-:W5:Y:S04]  /*0240*/  @!P4 LDG.E.EL R11, desc[UR4][R16.64] ;  /* 0x00000004100bc981 */ /* 0x000f68000c2e1900 */
[----:B------:R-:W3:Y:S04]  /*0250*/  @!P4 LDG.E.EL R10, desc[UR4][R16.64] ;  /* 0x00000004100ac981 */ /* 0x000ee8000c2e1900 */
[----:B------:R-:W3:Y:S01]  /*0260*/  @!P4 LDG.E.EL R9, desc[UR4][R18.64] ;  /* 0x000000041209c981 */ /* 0x000ee2000c2e1900 */
[----:B0-----:R-:W-:Y:S01]  /*0270*/  HFMA2.MMA R15, -RZ, RZ, 1.625, 0 ;  /* 0x3e800000ff0f7435 */ /* 0x001fe200000001ff */
[----:B--2---:R-:W-:Y:S01]  /*0280*/  FADD R4, R4, 9.9999997473787516356e-06 ;  /* 0x3727c5ac04047421 */ /* 0x004fe20000000000 */
[----:B------:R-:W-:-:S03]  /*0290*/  FADD R12, R5, 9.9999997473787516356e-06 ;  /* 0x3727c5ac050c7421 */ /* 0x000fc60000000000 */
[----:B------:R0:W1:Y:S08]  /*02a0*/  MUFU.SQRT R13, R4 ;  /* 0x00000004000d7308 */ /* 0x0000700000002000 */
[----:B------:R-:W2:Y:S01]  /*02b0*/  MUFU.SQRT R14, R12 ;  /* 0x0000000c000e7308 */ /* 0x000ea20000002000 */
[----:B0-----:R-:W0:Y:S01]  /*02c0*/  LDC.64 R4, c[0x0][0x238] ;  /* 0x00008e00ff047b82 */ /* 0x001e220000000a00 */
[----:B-1----:R-:W-:-:S02]  /*02d0*/  FSETP.GT.AND P0, PT, R13, 8.50705917302346158658e+37, PT ;  /* 0x7e8000000d00780b */ /* 0x002fc40003f04000 */
[----:B------:R-:W-:Y:S02]  /*02e0*/  FSETP.GEU.AND P2, PT, R13, 1.175494350822287508e-38, PT ;  /* 0x008000000d00780b */ /* 0x000fe40003f4e000 */
[C---:B--2---:R-:W-:Y:S02]  /*02f0*/  FSETP.GT.AND P1, PT, R14.reuse, 8.50705917302346158658e+37, PT ;  /* 0x7e8000000e00780b */ /* 0x044fe40003f24000 */
[----:B------:R-:W-:-:S07]  /*0300*/  FSETP.GEU.AND P3, PT, R14, 1.175494350822287508e-38, PT ;  /* 0x008000000e00780b */ /* 0x000fce0003f6e000 */
[----:B------:R-:W-:-:S04]  /*0310*/  @P0 FMUL R13, R13, 0.25 ;  /* 0x3e8000000d0d0820 */ /* 0x000fc80000400000 */
[----:B------:R-:W-:Y:S01]  /*0320*/  @!P2 FMUL R13, R13, 16777216 ;  /* 0x4b8000000d0da820 */ /* 0x000fe20000400000 */
[----:B------:R-:W-:-:S04]  /*0330*/  @P1 FMUL R14, R14, 0.25 ;  /* 0x3e8000000e0e1820 */ /* 0x000fc80000400000 */
[----:B------:R-:W-:Y:S01]  /*0340*/  @!P3 FMUL R14, R14, 16777216 ;  /* 0x4b8000000e0eb820 */ /* 0x000fe20000400000 */
[----:B------:R-:W1:Y:S01]  /*0350*/  MUFU.RCP R13, R13 ;  /* 0x0000000d000d7308 */ /* 0x000e620000001000 */
[----:B------:R-:W-:-:S07]  /*0360*/  FSEL R12, R15, 1, P0 ;  /* 0x3f8000000f0c7808 */ /* 0x000fce0000000000 */
[----:B------:R-:W2:Y:S01]  /*0370*/  MUFU.RCP R14, R14 ;  /* 0x0000000e000e7308 */ /* 0x000ea20000001000 */
[----:B------:R-:W-:Y:S01]  /*0380*/  FSEL R15, R15, 1, P1 ;  /* 0x3f8000000f0f7808 */ /* 0x000fe20000800000 */
[----:B------:R-:W-:Y:S01]  /*0390*/  @!P2 FMUL R12, R12, 16777216 ;  /* 0x4b8000000c0ca820 */ /* 0x000fe20000400000 */
[----:B----4-:R-:W-:-:S03]  /*03a0*/  FADD R3, -R6, R3 ;  /* 0x0000000306037221 */ /* 0x010fc60000000100 */
[----:B------:R-:W-:Y:S01]  /*03b0*/  @!P3 FMUL R15, R15, 16777216 ;  /* 0x4b8000000f0fb820 */ /* 0x000fe20000400000 */
[----:B---3--:R-:W-:Y:S01]  /*03c0*/  FADD R2, -R7, R2 ;  /* 0x0000000207027221 */ /* 0x008fe20000000100 */
[----:B-1----:R-:W-:Y:S02]  /*03d0*/  FMUL R13, R13, R12 ;  /* 0x0000000c0d0d7220 */ /* 0x002fe40000400000 */
[----:B--2---:R-:W-:Y:S02]  /*03e0*/  FMUL R6, R14, R15 ;  /* 0x0000000f0e067220 */ /* 0x004fe40000400000 */
[----:B------:R-:W-:Y:S02]  /*03f0*/  FMUL R13, R2, R13 ;  /* 0x0000000d020d7220 */ /* 0x000fe40000400000 */
[----:B------:R-:W-:Y:S01]  /*0400*/  FMUL R6, R3, R6 ;  /* 0x0000000603067220 */ /* 0x000fe20000400000 */
[----:B0-----:R-:W-:-:S04]  /*0410*/  IMAD.WIDE R4, R0, 0x4, R4 ;  /* 0x0000000400047825 */ /* 0x001fc800078e0204 */
[----:B-----5:R-:W-:Y:S01]  /*0420*/  FFMA R8, R13, R11, R8 ;  /* 0x0000000b0d087223 */ /* 0x020fe20000000008 */
[----:B------:R-:W-:Y:S01]  /*0430*/  FFMA R9, R6, R10, R9 ;  /* 0x0000000a06097223 */ /* 0x000fe20000000009 */
[----:B------:R-:W-:Y:S06]  /*0440*/  @P4 EXIT ;  /* 0x000000000000494d */ /* 0x000fec0003800000 */
[----:B------:R-:W-:Y:S01]  /*0450*/  STG.E.64 desc[UR4][R4.64], R8 ;  /* 0x0000000804007986 */ /* 0x000fe2000c101b04 */
[----:B------:R-:W-:Y:S05]  /*0460*/  EXIT ;  /* 0x000000000000794d */ /* 0x000fea0003800000 */
.L_x_0:
[----:B------:R-:W-:-:S00]  /*0470*/  BRA `(.L_x_0) ;  /* 0xfffffffc00fc7947 */ /* 0x000fc0000383ffff */
[----:B------:R-:W-:-:S00]  /*0480*/  NOP ;  /* 0x0000000000007918 */ /* 0x000fc00000000000 */
[----:B------:R-:W-:-:S00]  /*0490*/  NOP ;  /* 0x0000000000007918 */ /* 0x000fc00000000000 */
[----:B------:R-:W-:-:S00]  /*04a0*/  NOP ;  /* 0x0000000000007918 */ /* 0x000fc00000000000 */
[----:B------:R-:W-:-:S00]  /*04b0*/  NOP ;  /* 0x0000000000007918 */ /* 0x000fc00000000000 */
[----:B------:R-:W-:-:S00]  /*04c0*/  NOP ;  /* 0x0000000000007918 */ /* 0x000fc00000000000 */
[----:B------:R-:W-:-:S00]  /*04d0*/  NOP ;  /* 0x0000000000007918 */ /* 0x000fc00000000000 */
[----:B------:R-:W-:-:S00]  /*04e0*/  NOP ;  /* 0x0000000000007918 */ /* 0x000fc00000000000 */
[----:B------:R-:W-:-:S00]  /*04f0*/  NOP ;  /* 0x0000000000007918 */ /* 0x000fc00000000000 */
.L_x_1:


//--------------------- .nv.global.init           --------------------------
	.section	.nv.global.init,"aw",@progbits
.nv.global.init:
	.type		_$_str,@object
	.size		_$_str,(_$_str_$_2 - _$_str)
_$_str:
        /*0000*/ 	.byte	0x5f, 0x5f, 0x43, 0x55, 0x44, 0x41, 0x5f, 0x46, 0x54, 0x5a, 0x00
	.type		_$_str_$_2,@object
	.size		_$_str_$_2,(.L_1 - _$_str_$_2)
_$_str_$_2:
        /*000b*/ 	.byte	0x5f, 0x5f, 0x43, 0x55, 0x44, 0x41, 0x5f, 0x50, 0x52, 0x45, 0x43, 0x5f, 0x53, 0x51, 0x52, 0x54
        /*001b*/ 	.byte	0x00
.L_1:


//--------------------- .nv.constant0.triton_poi_fused__native_batch_norm_legit_no_training_0 --------------------------
	.section	.nv.constant0.triton_poi_fused__native_batch_norm_legit_no_training_0,"a",@progbits
	.sectionflags	@""
	.align	4
.nv.constant0.triton_poi_fused__native_batch_norm_legit_no_training_0:
	.zero		580
